	.headerflags	@"EF_CUDA_TEXMODE_UNIFIED EF_CUDA_64BIT_ADDRESS EF_CUDA_ACCELERATORS EF_CUDA_SM90 EF_CUDA_VIRTUAL_SM(EF_CUDA_SM90)"
	.elftype	@"ET_EXEC"


//--------------------- .nv.info                  --------------------------
	.section	.nv.info,"",@"SHT_CUDA_INFO"
	.align	4


	//----- nvinfo : EIATTR_REGCOUNT
	.align		4
        /*0000*/ 	.byte	0x04, 0x2f
        /*0002*/ 	.short	(.L_1 - .L_0)
	.align		4
.L_0:
        /*0004*/ 	.word	index@(triton_poi_fused_convolution_relu_threshold_backward_4)
        /*0008*/ 	.word	0x00000013


	//----- nvinfo : EIATTR_MIN_STACK_SIZE
	.align		4
.L_1:
        /*000c*/ 	.byte	0x04, 0x12
        /*000e*/ 	.short	(.L_3 - .L_2)
	.align		4
.L_2:
        /*0010*/ 	.word	index@(triton_poi_fused_convolution_relu_threshold_backward_4)
        /*0014*/ 	.word	0x00000000


	//----- nvinfo : EIATTR_FRAME_SIZE
	.align		4
.L_3:
        /*0018*/ 	.byte	0x04, 0x11
        /*001a*/ 	.short	(.L_5 - .L_4)
	.align		4
.L_4:
        /*001c*/ 	.word	index@(triton_poi_fused_convolution_relu_threshold_backward_4)
        /*0020*/ 	.word	0x00000000


	//----- nvinfo : EIATTR_MIN_STACK_SIZE
	.align		4
.L_5:
        /*0024*/ 	.byte	0x04, 0x12
        /*0026*/ 	.short	(.L_7 - .L_6)
	.align		4
.L_6:
        /*0028*/ 	.word	index@(triton_poi_fused_convolution_relu_threshold_backward_4)
        /*002c*/ 	.word	0x00000000
.L_7:


//--------------------- .nv.info.triton_poi_fused_convolution_relu_threshold_backward_4 --------------------------
	.section	.nv.info.triton_poi_fused_convolution_relu_threshold_backward_4,"",@"SHT_CUDA_INFO"
	.sectionflags	@""
	.align	4


	//----- nvinfo : EIATTR_CUDA_API_VERSION
	.align		4
        /*0000*/ 	.byte	0x04, 0x37
        /*0002*/ 	.short	(.L_9 - .L_8)
.L_8:
        /*0004*/ 	.word	0x0000007c


	//----- nvinfo : EIATTR_KPARAM_INFO
	.align		4
.L_9:
        /*0008*/ 	.byte	0x04, 0x17
        /*000a*/ 	.short	(.L_11 - .L_10)
.L_10:
        /*000c*/ 	.word	0x00000000
        /*0010*/ 	.short	0x0005
        /*0012*/ 	.short	0x0024
        /*0014*/ 	.byte	0x00, 0xf0, 0x11, 0x00


	//----- nvinfo : EIATTR_KPARAM_INFO
	.align		4
.L_11:
        /*0018*/ 	.byte	0x04, 0x17
        /*001a*/ 	.short	(.L_13 - .L_12)
.L_12:
        /*001c*/ 	.word	0x00000000
        /*0020*/ 	.short	0x0004
        /*0022*/ 	.short	0x0020
        /*0024*/ 	.byte	0x00, 0xf0, 0x11, 0x00


	//----- nvinfo : EIATTR_KPARAM_INFO
	.align		4
.L_13:
        /*0028*/ 	.byte	0x04, 0x17
        /*002a*/ 	.short	(.L_15 - .L_14)
.L_14:
        /*002c*/ 	.word	0x00000000
        /*0030*/ 	.short	0x0003
        /*0032*/ 	.short	0x0018
        /*0034*/ 	.byte	0x00, 0xf4, 0x21, 0x00


	//----- nvinfo : EIATTR_KPARAM_INFO
	.align		4
.L_15:
        /*0038*/ 	.byte	0x04, 0x17
        /*003a*/ 	.short	(.L_17 - .L_16)
.L_16:
        /*003c*/ 	.word	0x00000000
        /*0040*/ 	.short	0x0002
        /*0042*/ 	.short	0x0010
        /*0044*/ 	.byte	0x00, 0xf4, 0x21, 0x00


	//----- nvinfo : EIATTR_KPARAM_INFO
	.align		4
.L_17:
        /*0048*/ 	.byte	0x04, 0x17
        /*004a*/ 	.short	(.L_19 - .L_18)
.L_18:
        /*004c*/ 	.word	0x00000000
        /*0050*/ 	.short	0x0001
        /*0052*/ 	.short	0x0008
        /*0054*/ 	.byte	0x00, 0xf4, 0x21, 0x00


	//----- nvinfo : EIATTR_KPARAM_INFO
	.align		4
.L_19:
        /*0058*/ 	.byte	0x04, 0x17
        /*005a*/ 	.short	(.L_21 - .L_20)
.L_20:
        /*005c*/ 	.word	0x00000000
        /*0060*/ 	.short	0x0000
        /*0062*/ 	.short	0x0000
        /*0064*/ 	.byte	0x00, 0xf4, 0x21, 0x00


	//----- nvinfo : EIATTR_SPARSE_MMA_MASK
	.align		4
.L_21:
        /*0068*/ 	.byte	0x03, 0x50
        /*006a*/ 	.short	0x0000


	//----- nvinfo : EIATTR_MAXREG_COUNT
	.align		4
        /*006c*/ 	.byte	0x03, 0x1b
        /*006e*/ 	.short	0x00ff


	//----- nvinfo : EIATTR_EXIT_INSTR_OFFSETS
	.align		4
        /*0070*/ 	.byte	0x04, 0x1c
        /*0072*/ 	.short	(.L_23 - .L_22)


	//   ....[0]....
.L_22:
        /*0074*/ 	.word	0x00000440


	//   ....[1]....
        /*0078*/ 	.word	0x00000460


	//----- nvinfo : EIATTR_REQNTID
	.align		4
.L_23:
        /*007c*/ 	.byte	0x04, 0x10
        /*007e*/ 	.short	(.L_25 - .L_24)
.L_24:
        /*0080*/ 	.word	0x00000080
        /*0084*/ 	.word	0x00000001
        /*0088*/ 	.word	0x00000001


	//----- nvinfo : EIATTR_CBANK_PARAM_SIZE
	.align		4
.L_25:
        /*008c*/ 	.byte	0x03, 0x19
        /*008e*/ 	.short	0x0028


	//----- nvinfo : EIATTR_PARAM_CBANK
	.align		4
        /*0090*/ 	.byte	0x04, 0x0a
        /*0092*/ 	.short	(.L_27 - .L_26)
	.align		4
.L_26:
        /*0094*/ 	.word	index@(.nv.constant0.triton_poi_fused_convolution_relu_threshold_backward_4)
        /*0098*/ 	.short	0x0210
        /*009a*/ 	.short	0x0028


	//----- nvinfo : EIATTR_SW_WAR
	.align		4
.L_27:
        /*009c*/ 	.byte	0x04, 0x36
        /*009e*/ 	.short	(.L_29 - .L_28)
.L_28:
        /*00a0*/ 	.word	0x00000008
.L_29:


//--------------------- .nv.callgraph             --------------------------
	.section	.nv.callgraph,"",@"SHT_CUDA_CALLGRAPH"
	.align	4
	.sectionentsize	8
	.align		4
        /*0000*/ 	.word	0x00000000
	.align		4
        /*0004*/ 	.word	0xffffffff
	.align		4
        /*0008*/ 	.word	0x00000000
	.align		4
        /*000c*/ 	.word	0xfffffffe
	.align		4
        /*0010*/ 	.word	0x00000000
	.align		4
        /*0014*/ 	.word	0xfffffffd
	.align		4
        /*0018*/ 	.word	0x00000000
	.align		4
        /*001c*/ 	.word	0xfffffffc


//--------------------- .text.triton_poi_fused_convolution_relu_threshold_backward_4 --------------------------
	.section	.text.triton_poi_fused_convolution_relu_threshold_backward_4,"ax",@progbits
	.sectionflags	@"SHF_BARRIERS=1"
	.align	128
        .global         triton_poi_fused_convolution_relu_threshold_backward_4
        .type           triton_poi_fused_convolution_relu_threshold_backward_4,@function
        .size           triton_poi_fused_convolution_relu_threshold_backward_4,(.L_x_1 - triton_poi_fused_convolution_relu_threshold_backward_4)
        .other          triton_poi_fused_convolution_relu_threshold_backward_4,@"STO_CUDA_ENTRY STV_DEFAULT"
triton_poi_fused_convolution_relu_threshold_backward_4:
.text.triton_poi_fused_convolution_relu_threshold_backward_4:
[----:B------:R-:W0:Y:S02]  /*0000*/  LDC R1, c[0x0][0x28] ;  /* 0x00000a00ff017b82 */ /* 0x000e240000000800 */
[----:B------:R-:W1:Y:S01]  /*0010*/  S2R R2, SR_CTAID.Y ;  /* 0x0000000000027919 */ /* 0x000e620000002600 */
[----:B------:R-:W2:Y:S01]  /*0020*/  LDC.64 R6, c[0x0][0x218] ;  /* 0x00008600ff067b82 */ /* 0x000ea20000000a00 */
[----:B------:R-:W-:Y:S01]  /*0030*/  ULDC.64 UR6, c[0x0][0x208] ;  /* 0x0000820000067ab9 */ /* 0x000fe20000000a00 */
[----:B------:R-:W3:Y:S01]  /*0040*/  S2R R8, SR_TID.X ;  /* 0x0000000000087919 */ /* 0x000ee20000002100 */
[----:B------:R-:W4:Y:S01]  /*0050*/  S2R R11, SR_CTAID.X ;  /* 0x00000000000b7919 */ /* 0x000f220000002500 */
[----:B-1----:R-:W-:Y:S01]  /*0060*/  IMAD.SHL.U32 R0, R2, 0x40, RZ ;  /* 0x0000004002007824 */ /* 0x002fe200078e00ff */
[----:B------:R-:W-:-:S03]  /*0070*/  SHF.R.S32.HI R4, RZ, 0x19, R2 ;  /* 0x00000019ff047819 */ /* 0x000fc60000011402 */
[----:B------:R-:W1:Y:S01]  /*0080*/  LDC.64 R2, c[0x0][0x210] ;  /* 0x00008400ff027b82 */ /* 0x000e620000000a00 */
[----:B---3--:R-:W-:Y:S01]  /*0090*/  IMAD.SHL.U32 R9, R8, 0x2, RZ ;  /* 0x0000000208097824 */ /* 0x008fe200078e00ff */
[----:B------:R-:W-:Y:S02]  /*00a0*/  SGXT R4, R4, 0x1 ;  /* 0x000000010404781a */ /* 0x000fe40000000200 */
[----:B------:R-:W-:Y:S02]  /*00b0*/  SHF.R.U32.HI R15, RZ, 0x5, R8 ;  /* 0x00000005ff0f7819 */ /* 0x000fe40000011608 */
[----:B------:R-:W-:Y:S02]  /*00c0*/  LOP3.LUT R5, R0, 0x3e, R9, 0xf8, !PT ;  /* 0x0000003e00057812 */ /* 0x000fe400078ef809 */
[----:B------:R-:W-:Y:S02]  /*00d0*/  SGXT.U32 R15, R15, 0x2 ;  /* 0x000000020f0f781a */ /* 0x000fe40000000000 */
[----:B------:R-:W-:Y:S01]  /*00e0*/  LEA.HI R10, R4, R5, RZ, 0x8 ;  /* 0x00000005040a7211 */ /* 0x000fe200078f40ff */
[----:B----4-:R-:W-:-:S03]  /*00f0*/  IMAD.SHL.U32 R4, R11, 0x4, RZ ;  /* 0x000000040b047824 */ /* 0x010fc600078e00ff */
[C---:B------:R-:W-:Y:S01]  /*0100*/  LOP3.LUT R12, R10.reuse, 0xffffff00, RZ, 0xc0, !PT ;  /* 0xffffff000a0c7812 */ /* 0x040fe200078ec0ff */
[----:B------:R-:W-:-:S04]  /*0110*/  IMAD.SHL.U32 R10, R10, 0x4, RZ ;  /* 0x000000040a0a7824 */ /* 0x000fc800078e00ff */
[----:B------:R-:W-:Y:S01]  /*0120*/  IMAD.IADD R12, R5, 0x1, -R12 ;  /* 0x00000001050c7824 */ /* 0x000fe200078e0a0c */
[----:B------:R-:W-:Y:S02]  /*0130*/  LOP3.LUT R5, R4, R15, RZ, 0xfc, !PT ;  /* 0x0000000f04057212 */ /* 0x000fe400078efcff */
[----:B------:R-:W-:Y:S02]  /*0140*/  LOP3.LUT R11, R10, 0xfffffc00, RZ, 0xc0, !PT ;  /* 0xfffffc000a0b7812 */ /* 0x000fe400078ec0ff */
[C---:B------:R-:W-:Y:S01]  /*0150*/  ISETP.GE.AND P0, PT, R5.reuse, 0x4, PT ;  /* 0x000000040500780c */ /* 0x040fe20003f06270 */
[----:B------:R-:W-:Y:S02]  /*0160*/  IMAD R10, R5, 0x100, R12 ;  /* 0x00000100050a7824 */ /* 0x000fe400078e020c */
[----:B--2---:R-:W-:Y:S01]  /*0170*/  IMAD.WIDE R12, R12, 0x4, R6 ;  /* 0x000000040c0c7825 */ /* 0x004fe200078e0206 */
[----:B------:R-:W-:-:S03]  /*0180*/  CS2R R6, SRZ ;  /* 0x0000000000067805 */ /* 0x000fc6000001ff00 */
[----:B------:R-:W-:-:S04]  /*0190*/  IMAD.IADD R5, R10, 0x1, R11 ;  /* 0x000000010a057824 */ /* 0x000fc800078e020b */
[----:B-1----:R-:W-:Y:S02]  /*01a0*/  IMAD.WIDE R10, R5, 0x4, R2 ;  /* 0x00000004050a7825 */ /* 0x002fe400078e0202 */
[----:B------:R-:W2:Y:S04]  /*01b0*/  LDG.E.EL.64 R2, desc[UR6][R12.64] ;  /* 0x000000060c027981 */ /* 0x000ea8000c2e1b00 */
[----:B------:R1:W2:Y:S01]  /*01c0*/  @!P0 LDG.E.EL.64 R6, desc[UR6][R10.64] ;  /* 0x000000060a068981 */ /* 0x0002a2000c2e1b00 */
[----:B------:R-:W3:Y:S01]  /*01d0*/  S2UR UR5, SR_CgaCtaId ;  /* 0x00000000000579c3 */ /* 0x000ee20000008800 */
[----:B------:R-:W-:Y:S01]  /*01e0*/  IMAD.SHL.U32 R14, R8, 0x8, RZ ;  /* 0x00000008080e7824 */ /* 0x000fe200078e00ff */
[----:B------:R-:W-:Y:S01]  /*01f0*/  UMOV UR4, 0x400 ;  /* 0x0000040000047882 */ /* 0x000fe20000000000 */
[----:B------:R-:W-:-:S03]  /*0200*/  LOP3.LUT R4, R4, 0x2, R9, 0xf8, !PT ;  /* 0x0000000204047812 */ /* 0x000fc600078ef809 */
[----:B------:R-:W-:Y:S02]  /*0210*/  LOP3.LUT R16, R14, 0xf8, RZ, 0xc0, !PT ;  /* 0x000000f80e107812 */ /* 0x000fe400078ec0ff */
[----:B------:R-:W-:Y:S02]  /*0220*/  LOP3.LUT R15, R15, 0xf8, R14, 0xf8, !PT ;  /* 0x000000f80f0f7812 */ /* 0x000fe400078ef80e */
[----:B-1----:R-:W-:-:S04]  /*0230*/  SHF.R.U32.HI R11, RZ, 0x1, R8 ;  /* 0x00000001ff0b7819 */ /* 0x002fc80000011608 */
[----:B------:R-:W-:-:S04]  /*0240*/  SGXT.U32 R11, R11, 0x6 ;  /* 0x000000060b0b781a */ /* 0x000fc80000000000 */
[----:B------:R-:W-:-:S05]  /*0250*/  LOP3.LUT R11, R0, R11, RZ, 0xfc, !PT ;  /* 0x0000000b000b7212 */ /* 0x000fca00078efcff */
[----:B------:R-:W-:Y:S01]  /*0260*/  IMAD R11, R11, 0x4, R4 ;  /* 0x000000040b0b7824 */ /* 0x000fe200078e0204 */
[----:B---3--:R-:W-:-:S06]  /*0270*/  UPRMT UR4, UR5, 0x654, UR4 ;  /* 0x0000065405047896 */ /* 0x008fcc0008000004 */
[----:B------:R-:W-:-:S04]  /*0280*/  VIADD R16, R16, UR4 ;  /* 0x0000000410107c36 */ /* 0x000fc80008000000 */
[----:B------:R-:W-:Y:S01]  /*0290*/  IMAD R15, R15, 0x4, R16 ;  /* 0x000000040f0f7824 */ /* 0x000fe200078e0210 */
[----:B--2---:R-:W-:Y:S01]  /*02a0*/  FSETP.GEU.AND P1, PT, R6, -R2, PT ;  /* 0x800000020600720b */ /* 0x004fe20003f2e000 */
[----:B------:R-:W-:Y:S01]  /*02b0*/  FADD R12, R2, R6 ;  /* 0x00000006020c7221 */ /* 0x000fe20000000000 */
[----:B------:R-:W-:Y:S01]  /*02c0*/  FADD R6, R3, R7 ;  /* 0x0000000703067221 */ /* 0x000fe20000000000 */
[----:B------:R-:W-:Y:S02]  /*02d0*/  FSETP.GEU.AND P2, PT, R7, -R3, PT ;  /* 0x800000030700720b */ /* 0x000fe40003f4e000 */
[----:B------:R-:W-:Y:S02]  /*02e0*/  LOP3.LUT R3, R14, 0x3f8, RZ, 0xc0, !PT ;  /* 0x000003f80e037812 */ /* 0x000fe400078ec0ff */
[----:B------:R-:W-:Y:S02]  /*02f0*/  FSEL R14, R12, RZ, P1 ;  /* 0x000000ff0c0e7208 */ /* 0x000fe40000800000 */
[----:B------:R-:W-:-:S02]  /*0300*/  FSEL R12, R6, RZ, P2 ;  /* 0x000000ff060c7208 */ /* 0x000fc40001000000 */
[----:B------:R-:W-:Y:S01]  /*0310*/  LOP3.LUT R2, R9, 0xfc, RZ, 0xc0, !PT ;  /* 0x000000fc09027812 */ /* 0x000fe200078ec0ff */
[----:B------:R-:W-:Y:S01]  /*0320*/  STS [R15], R14 ;  /* 0x0000000e0f007388 */ /* 0x000fe20000000800 */
[----:B------:R-:W1:Y:S01]  /*0330*/  LDC.64 R6, c[0x0][0x220] ;  /* 0x00008800ff067b82 */ /* 0x000e620000000a00 */
[----:B------:R-:W-:Y:S02]  /*0340*/  ISETP.GE.AND P1, PT, R4, 0x4, PT ;  /* 0x000000040400780c */ /* 0x000fe40003f26270 */
[----:B------:R-:W-:Y:S01]  /*0350*/  STS [R15+0x14], R12 ;  /* 0x0000140c0f007388 */ /* 0x000fe20000000800 */
[----:B------:R-:W-:Y:S01]  /*0360*/  IADD3 R10, R3, UR4, R2 ;  /* 0x00000004030a7c10 */ /* 0x000fe2000fffe002 */
[----:B------:R-:W-:-:S03]  /*0370*/  ULDC.64 UR4, c[0x0][0x228] ;  /* 0x00008a0000047ab9 */ /* 0x000fc60000000a00 */
[----:B------:R-:W-:Y:S01]  /*0380*/  BAR.SYNC.DEFER_BLOCKING 0x0 ;  /* 0x0000000000007b1d */ /* 0x000fe20000010000 */
[----:B------:R-:W-:Y:S02]  /*0390*/  FSETP.GTU.AND P2, PT, R12, RZ, PT ;  /* 0x000000ff0c00720b */ /* 0x000fe40003f4c000 */
[----:B------:R-:W-:Y:S02]  /*03a0*/  FSETP.GTU.AND P3, PT, R14, RZ, PT ;  /* 0x000000ff0e00720b */ /* 0x000fe40003f6c000 */
[----:B------:R-:W-:Y:S02]  /*03b0*/  SEL R9, RZ, 0x100, P2 ;  /* 0x00000100ff097807 */ /* 0x000fe40001000000 */
[----:B------:R-:W-:Y:S02]  /*03c0*/  IADD3 R4, P2, R5, UR4, RZ ;  /* 0x0000000405047c10 */ /* 0x000fe4000ff5e0ff */
[----:B------:R-:W-:Y:S02]  /*03d0*/  SEL R0, RZ, 0x1, P3 ;  /* 0x00000001ff007807 */ /* 0x000fe40001800000 */
[----:B------:R-:W-:-:S03]  /*03e0*/  LEA.HI.X.SX32 R5, R5, UR5, 0x1, P2 ;  /* 0x0000000505057c11 */ /* 0x000fc600090f0eff */
[----:B------:R-:W-:Y:S02]  /*03f0*/  IMAD.IADD R9, R0, 0x1, R9 ;  /* 0x0000000100097824 */ /* 0x000fe400078e0209 */
[----:B-1----:R-:W-:Y:S01]  /*0400*/  IMAD.WIDE R6, R11, 0x4, R6 ;  /* 0x000000040b067825 */ /* 0x002fe200078e0206 */
[----:B------:R-:W-:Y:S04]  /*0410*/  LDS R2, [R10] ;  /* 0x000000000a027984 */ /* 0x000fe80000000800 */
[----:B------:R-:W1:Y:S04]  /*0420*/  LDS R3, [R10+0x4] ;  /* 0x000004000a037984 */ /* 0x000e680000000800 */
[----:B-1----:R1:W-:Y:S01]  /*0430*/  @!P1 STG.E.64 desc[UR6][R6.64], R2 ;  /* 0x0000000206009986 */ /* 0x0023e2000c101b06 */
[----:B------:R-:W-:Y:S05]  /*0440*/  @P0 EXIT ;  /* 0x000000000000094d */ /* 0x000fea0003800000 */
[----:B------:R-:W-:Y:S01]  /*0450*/  STG.E.U16 desc[UR6][R4.64], R9 ;  /* 0x0000000904007986 */ /* 0x000fe2000c101506 */
[----:B------:R-:W-:Y:S05]  /*0460*/  EXIT ;  /* 0x000000000000794d */ /* 0x000fea0003800000 */
.L_x_0:
[----:B------:R-:W-:-:S00]  /*0470*/  BRA `(.L_x_0) ;  /* 0xfffffffc00fc7947 */ /* 0x000fc0000383ffff */
[----:B------:R-:W-:-:S00]  /*0480*/  NOP ;  /* 0x0000000000007918 */ /* 0x000fc00000000000 */
[----:B------:R-:W-:-:S00]  /*0490*/  NOP ;  /* 0x0000000000007918 */ /* 0x000fc00000000000 */
[----:B------:R-:W-:-:S00]  /*04a0*/  NOP ;  /* 0x0000000000007918 */ /* 0x000fc00000000000 */
[----:B------:R-:W-:-:S00]  /*04b0*/  NOP ;  /* 0x0000000000007918 */ /* 0x000fc00000000000 */
[----:B------:R-:W-:-:S00]  /*04c0*/  NOP ;  /* 0x0000000000007918 */ /* 0x000fc00000000000 */
[----:B------:R-:W-:-:S00]  /*04d0*/  NOP ;  /* 0x0000000000007918 */ /* 0x000fc00000000000 */
[----:B------:R-:W-:-:S00]  /*04e0*/  NOP ;  /* 0x0000000000007918 */ /* 0x000fc00000000000 */
[----:B------:R-:W-:-:S00]  /*04f0*/  NOP ;  /* 0x0000000000007918 */ /* 0x000fc00000000000 */
.L_x_1:


//--------------------- .nv.shared.triton_poi_fused_convolution_relu_threshold_backward_4 --------------------------
	.section	.nv.shared.triton_poi_fused_convolution_relu_threshold_backward_4,"aw",@nobits
	.sectionflags	@""
	.align	16
	.zero		1024


//--------------------- .nv.constant0.triton_poi_fused_convolution_relu_threshold_backward_4 --------------------------
	.section	.nv.constant0.triton_poi_fused_convolution_relu_threshold_backward_4,"a",@progbits
	.sectionflags	@""
	.align	4
.nv.constant0.triton_poi_fused_convolution_relu_threshold_backward_4:
	.zero		568
